//
// Generated by NVIDIA NVVM Compiler
//
// Compiler Build ID: CL-36424714
// Cuda compilation tools, release 13.0, V13.0.88
// Based on NVVM 20.0.0
//

.version 9.0
.target sm_100
.address_size 64

	// .globl	_Z15dijkstra_kernelPiS_S_i

.visible .entry _Z15dijkstra_kernelPiS_S_i(
	.param .u64 .ptr .align 1 _Z15dijkstra_kernelPiS_S_i_param_0,
	.param .u64 .ptr .align 1 _Z15dijkstra_kernelPiS_S_i_param_1,
	.param .u64 .ptr .align 1 _Z15dijkstra_kernelPiS_S_i_param_2,
	.param .u32 _Z15dijkstra_kernelPiS_S_i_param_3
)
{
	.reg .pred 	%p<69>;
	.reg .b32 	%r<214>;
	.reg .b64 	%rd<24>;

	ld.param.u64 	%rd10, [_Z15dijkstra_kernelPiS_S_i_param_0];
	ld.param.u64 	%rd11, [_Z15dijkstra_kernelPiS_S_i_param_1];
	ld.param.u64 	%rd12, [_Z15dijkstra_kernelPiS_S_i_param_2];
	ld.param.u32 	%r99, [_Z15dijkstra_kernelPiS_S_i_param_3];
	cvta.to.global.u64 	%rd1, %rd12;
	cvta.to.global.u64 	%rd2, %rd11;
	mov.u32 	%r100, %tid.x;
	mov.u32 	%r101, %ctaid.x;
	mov.u32 	%r102, %ntid.x;
	mad.lo.s32 	%r1, %r101, %r102, %r100;
	setp.ne.s32 	%p1, %r1, %r99;
	@%p1 bra 	$L__BB0_2;
	mul.wide.s32 	%rd16, %r99, 4;
	add.s64 	%rd17, %rd2, %rd16;
	mov.b32 	%r105, 0;
	st.global.u32 	[%rd17], %r105;
	add.s64 	%rd18, %rd1, %rd16;
	mov.b32 	%r106, 1;
	st.global.u32 	[%rd18], %r106;
	bra.uni 	$L__BB0_3;
$L__BB0_2:
	mul.wide.s32 	%rd13, %r1, 4;
	add.s64 	%rd14, %rd2, %rd13;
	mov.b32 	%r103, 2147483647;
	st.global.u32 	[%rd14], %r103;
	add.s64 	%rd15, %rd1, %rd13;
	mov.b32 	%r104, 0;
	st.global.u32 	[%rd15], %r104;
$L__BB0_3:
	bar.sync 	0;
	cvta.to.global.u64 	%rd3, %rd10;
	mov.b32 	%r177, 0;
$L__BB0_4:
	mov.b32 	%r181, -1;
	mov.b32 	%r182, 2147483647;
	mov.b32 	%r178, 0;
$L__BB0_5:
	mul.wide.u32 	%rd19, %r178, 4;
	add.s64 	%rd4, %rd1, %rd19;
	ld.global.u32 	%r111, [%rd4];
	setp.ne.s32 	%p2, %r111, 0;
	add.s64 	%rd5, %rd2, %rd19;
	@%p2 bra 	$L__BB0_7;
	ld.global.u32 	%r112, [%rd5];
	setp.lt.s32 	%p3, %r112, %r182;
	selp.b32 	%r181, %r178, %r181, %p3;
	min.s32 	%r182, %r112, %r182;
$L__BB0_7:
	ld.global.u32 	%r113, [%rd4+4];
	setp.ne.s32 	%p4, %r113, 0;
	@%p4 bra 	$L__BB0_9;
	add.s32 	%r114, %r178, 1;
	ld.global.u32 	%r115, [%rd5+4];
	setp.lt.s32 	%p5, %r115, %r182;
	selp.b32 	%r181, %r114, %r181, %p5;
	min.s32 	%r182, %r115, %r182;
$L__BB0_9:
	ld.global.u32 	%r116, [%rd4+8];
	setp.ne.s32 	%p6, %r116, 0;
	@%p6 bra 	$L__BB0_11;
	add.s32 	%r117, %r178, 2;
	ld.global.u32 	%r118, [%rd5+8];
	setp.lt.s32 	%p7, %r118, %r182;
	selp.b32 	%r181, %r117, %r181, %p7;
	min.s32 	%r182, %r118, %r182;
$L__BB0_11:
	ld.global.u32 	%r119, [%rd4+12];
	setp.ne.s32 	%p8, %r119, 0;
	@%p8 bra 	$L__BB0_13;
	add.s32 	%r120, %r178, 3;
	ld.global.u32 	%r121, [%rd5+12];
	setp.lt.s32 	%p9, %r121, %r182;
	selp.b32 	%r181, %r120, %r181, %p9;
	min.s32 	%r182, %r121, %r182;
$L__BB0_13:
	ld.global.u32 	%r122, [%rd4+16];
	setp.ne.s32 	%p10, %r122, 0;
	@%p10 bra 	$L__BB0_15;
	add.s32 	%r123, %r178, 4;
	ld.global.u32 	%r124, [%rd5+16];
	setp.lt.s32 	%p11, %r124, %r182;
	selp.b32 	%r181, %r123, %r181, %p11;
	min.s32 	%r182, %r124, %r182;
$L__BB0_15:
	ld.global.u32 	%r125, [%rd4+20];
	setp.ne.s32 	%p12, %r125, 0;
	@%p12 bra 	$L__BB0_17;
	add.s32 	%r126, %r178, 5;
	ld.global.u32 	%r127, [%rd5+20];
	setp.lt.s32 	%p13, %r127, %r182;
	selp.b32 	%r181, %r126, %r181, %p13;
	min.s32 	%r182, %r127, %r182;
$L__BB0_17:
	ld.global.u32 	%r128, [%rd4+24];
	setp.ne.s32 	%p14, %r128, 0;
	@%p14 bra 	$L__BB0_19;
	add.s32 	%r129, %r178, 6;
	ld.global.u32 	%r130, [%rd5+24];
	setp.lt.s32 	%p15, %r130, %r182;
	selp.b32 	%r181, %r129, %r181, %p15;
	min.s32 	%r182, %r130, %r182;
$L__BB0_19:
	ld.global.u32 	%r131, [%rd4+28];
	setp.ne.s32 	%p16, %r131, 0;
	@%p16 bra 	$L__BB0_21;
	add.s32 	%r132, %r178, 7;
	ld.global.u32 	%r133, [%rd5+28];
	setp.lt.s32 	%p17, %r133, %r182;
	selp.b32 	%r181, %r132, %r181, %p17;
	min.s32 	%r182, %r133, %r182;
$L__BB0_21:
	ld.global.u32 	%r134, [%rd4+32];
	setp.ne.s32 	%p18, %r134, 0;
	@%p18 bra 	$L__BB0_23;
	add.s32 	%r135, %r178, 8;
	ld.global.u32 	%r136, [%rd5+32];
	setp.lt.s32 	%p19, %r136, %r182;
	selp.b32 	%r181, %r135, %r181, %p19;
	min.s32 	%r182, %r136, %r182;
$L__BB0_23:
	ld.global.u32 	%r137, [%rd4+36];
	setp.ne.s32 	%p20, %r137, 0;
	@%p20 bra 	$L__BB0_25;
	add.s32 	%r138, %r178, 9;
	ld.global.u32 	%r139, [%rd5+36];
	setp.lt.s32 	%p21, %r139, %r182;
	selp.b32 	%r181, %r138, %r181, %p21;
	min.s32 	%r182, %r139, %r182;
$L__BB0_25:
	ld.global.u32 	%r140, [%rd4+40];
	setp.ne.s32 	%p22, %r140, 0;
	@%p22 bra 	$L__BB0_27;
	add.s32 	%r141, %r178, 10;
	ld.global.u32 	%r142, [%rd5+40];
	setp.lt.s32 	%p23, %r142, %r182;
	selp.b32 	%r181, %r141, %r181, %p23;
	min.s32 	%r182, %r142, %r182;
$L__BB0_27:
	ld.global.u32 	%r143, [%rd4+44];
	setp.ne.s32 	%p24, %r143, 0;
	@%p24 bra 	$L__BB0_29;
	add.s32 	%r144, %r178, 11;
	ld.global.u32 	%r145, [%rd5+44];
	setp.lt.s32 	%p25, %r145, %r182;
	selp.b32 	%r181, %r144, %r181, %p25;
	min.s32 	%r182, %r145, %r182;
$L__BB0_29:
	ld.global.u32 	%r146, [%rd4+48];
	setp.ne.s32 	%p26, %r146, 0;
	@%p26 bra 	$L__BB0_31;
	add.s32 	%r147, %r178, 12;
	ld.global.u32 	%r148, [%rd5+48];
	setp.lt.s32 	%p27, %r148, %r182;
	selp.b32 	%r181, %r147, %r181, %p27;
	min.s32 	%r182, %r148, %r182;
$L__BB0_31:
	ld.global.u32 	%r149, [%rd4+52];
	setp.ne.s32 	%p28, %r149, 0;
	@%p28 bra 	$L__BB0_33;
	add.s32 	%r150, %r178, 13;
	ld.global.u32 	%r151, [%rd5+52];
	setp.lt.s32 	%p29, %r151, %r182;
	selp.b32 	%r181, %r150, %r181, %p29;
	min.s32 	%r182, %r151, %r182;
$L__BB0_33:
	ld.global.u32 	%r152, [%rd4+56];
	setp.ne.s32 	%p30, %r152, 0;
	@%p30 bra 	$L__BB0_35;
	add.s32 	%r153, %r178, 14;
	ld.global.u32 	%r154, [%rd5+56];
	setp.lt.s32 	%p31, %r154, %r182;
	selp.b32 	%r181, %r153, %r181, %p31;
	min.s32 	%r182, %r154, %r182;
$L__BB0_35:
	ld.global.u32 	%r155, [%rd4+60];
	setp.ne.s32 	%p32, %r155, 0;
	@%p32 bra 	$L__BB0_37;
	add.s32 	%r156, %r178, 15;
	ld.global.u32 	%r157, [%rd5+60];
	setp.lt.s32 	%p33, %r157, %r182;
	selp.b32 	%r181, %r156, %r181, %p33;
	min.s32 	%r182, %r157, %r182;
$L__BB0_37:
	add.s32 	%r178, %r178, 16;
	setp.ne.s32 	%p34, %r178, 20000;
	@%p34 bra 	$L__BB0_5;
	mul.wide.s32 	%rd20, %r181, 4;
	add.s64 	%rd21, %rd1, %rd20;
	mov.b32 	%r159, 1;
	st.global.u32 	[%rd21], %r159;
	mul.lo.s32 	%r71, %r181, 20000;
	add.s64 	%rd6, %rd2, %rd20;
	mov.b32 	%r213, 0;
$L__BB0_39:
	add.s32 	%r160, %r213, %r71;
	mul.wide.s32 	%rd22, %r160, 4;
	add.s64 	%rd7, %rd3, %rd22;
	ld.global.u32 	%r73, [%rd7];
	setp.eq.s32 	%p35, %r73, 0;
	mul.wide.u32 	%rd23, %r213, 4;
	add.s64 	%rd8, %rd1, %rd23;
	add.s64 	%rd9, %rd2, %rd23;
	@%p35 bra 	$L__BB0_44;
	ld.global.u32 	%r161, [%rd8];
	setp.ne.s32 	%p36, %r161, 0;
	@%p36 bra 	$L__BB0_44;
	ld.global.u32 	%r74, [%rd6];
	setp.eq.s32 	%p37, %r74, 2147483647;
	@%p37 bra 	$L__BB0_44;
	add.s32 	%r75, %r74, %r73;
	ld.global.u32 	%r162, [%rd9];
	setp.ge.s32 	%p38, %r75, %r162;
	@%p38 bra 	$L__BB0_44;
	st.global.u32 	[%rd9], %r75;
$L__BB0_44:
	ld.global.u32 	%r76, [%rd7+4];
	setp.eq.s32 	%p39, %r76, 0;
	@%p39 bra 	$L__BB0_49;
	ld.global.u32 	%r163, [%rd8+4];
	setp.ne.s32 	%p40, %r163, 0;
	@%p40 bra 	$L__BB0_49;
	ld.global.u32 	%r77, [%rd6];
	setp.eq.s32 	%p41, %r77, 2147483647;
	@%p41 bra 	$L__BB0_49;
	add.s32 	%r78, %r77, %r76;
	ld.global.u32 	%r164, [%rd9+4];
	setp.ge.s32 	%p42, %r78, %r164;
	@%p42 bra 	$L__BB0_49;
	st.global.u32 	[%rd9+4], %r78;
$L__BB0_49:
	ld.global.u32 	%r79, [%rd7+8];
	setp.eq.s32 	%p43, %r79, 0;
	@%p43 bra 	$L__BB0_54;
	ld.global.u32 	%r165, [%rd8+8];
	setp.ne.s32 	%p44, %r165, 0;
	@%p44 bra 	$L__BB0_54;
	ld.global.u32 	%r80, [%rd6];
	setp.eq.s32 	%p45, %r80, 2147483647;
	@%p45 bra 	$L__BB0_54;
	add.s32 	%r81, %r80, %r79;
	ld.global.u32 	%r166, [%rd9+8];
	setp.ge.s32 	%p46, %r81, %r166;
	@%p46 bra 	$L__BB0_54;
	st.global.u32 	[%rd9+8], %r81;
$L__BB0_54:
	ld.global.u32 	%r82, [%rd7+12];
	setp.eq.s32 	%p47, %r82, 0;
	@%p47 bra 	$L__BB0_59;
	ld.global.u32 	%r167, [%rd8+12];
	setp.ne.s32 	%p48, %r167, 0;
	@%p48 bra 	$L__BB0_59;
	ld.global.u32 	%r83, [%rd6];
	setp.eq.s32 	%p49, %r83, 2147483647;
	@%p49 bra 	$L__BB0_59;
	add.s32 	%r84, %r83, %r82;
	ld.global.u32 	%r168, [%rd9+12];
	setp.ge.s32 	%p50, %r84, %r168;
	@%p50 bra 	$L__BB0_59;
	st.global.u32 	[%rd9+12], %r84;
$L__BB0_59:
	ld.global.u32 	%r85, [%rd7+16];
	setp.eq.s32 	%p51, %r85, 0;
	@%p51 bra 	$L__BB0_64;
	ld.global.u32 	%r169, [%rd8+16];
	setp.ne.s32 	%p52, %r169, 0;
	@%p52 bra 	$L__BB0_64;
	ld.global.u32 	%r86, [%rd6];
	setp.eq.s32 	%p53, %r86, 2147483647;
	@%p53 bra 	$L__BB0_64;
	add.s32 	%r87, %r86, %r85;
	ld.global.u32 	%r170, [%rd9+16];
	setp.ge.s32 	%p54, %r87, %r170;
	@%p54 bra 	$L__BB0_64;
	st.global.u32 	[%rd9+16], %r87;
$L__BB0_64:
	ld.global.u32 	%r88, [%rd7+20];
	setp.eq.s32 	%p55, %r88, 0;
	@%p55 bra 	$L__BB0_69;
	ld.global.u32 	%r171, [%rd8+20];
	setp.ne.s32 	%p56, %r171, 0;
	@%p56 bra 	$L__BB0_69;
	ld.global.u32 	%r89, [%rd6];
	setp.eq.s32 	%p57, %r89, 2147483647;
	@%p57 bra 	$L__BB0_69;
	add.s32 	%r90, %r89, %r88;
	ld.global.u32 	%r172, [%rd9+20];
	setp.ge.s32 	%p58, %r90, %r172;
	@%p58 bra 	$L__BB0_69;
	st.global.u32 	[%rd9+20], %r90;
$L__BB0_69:
	ld.global.u32 	%r91, [%rd7+24];
	setp.eq.s32 	%p59, %r91, 0;
	@%p59 bra 	$L__BB0_74;
	ld.global.u32 	%r173, [%rd8+24];
	setp.ne.s32 	%p60, %r173, 0;
	@%p60 bra 	$L__BB0_74;
	ld.global.u32 	%r92, [%rd6];
	setp.eq.s32 	%p61, %r92, 2147483647;
	@%p61 bra 	$L__BB0_74;
	add.s32 	%r93, %r92, %r91;
	ld.global.u32 	%r174, [%rd9+24];
	setp.ge.s32 	%p62, %r93, %r174;
	@%p62 bra 	$L__BB0_74;
	st.global.u32 	[%rd9+24], %r93;
$L__BB0_74:
	ld.global.u32 	%r94, [%rd7+28];
	setp.eq.s32 	%p63, %r94, 0;
	@%p63 bra 	$L__BB0_79;
	ld.global.u32 	%r175, [%rd8+28];
	setp.ne.s32 	%p64, %r175, 0;
	@%p64 bra 	$L__BB0_79;
	ld.global.u32 	%r95, [%rd6];
	setp.eq.s32 	%p65, %r95, 2147483647;
	@%p65 bra 	$L__BB0_79;
	add.s32 	%r96, %r95, %r94;
	ld.global.u32 	%r176, [%rd9+28];
	setp.ge.s32 	%p66, %r96, %r176;
	@%p66 bra 	$L__BB0_79;
	st.global.u32 	[%rd9+28], %r96;
$L__BB0_79:
	add.s32 	%r213, %r213, 8;
	setp.ne.s32 	%p67, %r213, 20000;
	@%p67 bra 	$L__BB0_39;
	bar.sync 	0;
	add.s32 	%r177, %r177, 1;
	setp.ne.s32 	%p68, %r177, 19999;
	@%p68 bra 	$L__BB0_4;
	ret;

}


// ===== COMPILED SASS (sm_100) =====

	.target	sm_100

	.elftype	@"ET_EXEC"


//--------------------- .note.nv.tkinfo           --------------------------
	.section	.note.nv.tkinfo,"",@"SHT_NOTE"
	.sectionflags	@"SHF_NOTE_NV_TKINFO"
	.tkinfo
        /*0018*/ 	.word	0x00000002
        /*0030*/ 	.string	""
        /*0030*/ 	.string	"ptxas"
        /*0030*/ 	.string	"Cuda compilation tools, release 13.0, V13.0.88"
        /*0030*/ 	.string	"Build cuda_13.0.r13.0/compiler.36424714_0"
        /*0030*/ 	.string	"-arch sm_100 -m 64 "



//--------------------- .note.nv.cuinfo           --------------------------
	.section	.note.nv.cuinfo,"",@"SHT_NOTE"
	.sectionflags	@"SHF_NOTE_NV_CUINFO"
        /*0018*/ 	.short	0x0002
        /*001a*/ 	.short	0x0064
        /*001c*/ 	.short	0x0082
	.zero		2


//--------------------- .nv.info                  --------------------------
	.section	.nv.info,"",@"SHT_CUDA_INFO"
	.align	4


	//----- nvinfo : EIATTR_REGCOUNT
	.align		4
        /*0000*/ 	.byte	0x04, 0x2f
        /*0002*/ 	.short	(.L_1 - .L_0)
	.align		4
.L_0:
        /*0004*/ 	.word	index@(_Z15dijkstra_kernelPiS_S_i)
        /*0008*/ 	.word	0x0000001a


	//----- nvinfo : EIATTR_FRAME_SIZE
	.align		4
.L_1:
        /*000c*/ 	.byte	0x04, 0x11
        /*000e*/ 	.short	(.L_3 - .L_2)
	.align		4
.L_2:
        /*0010*/ 	.word	index@(_Z15dijkstra_kernelPiS_S_i)
        /*0014*/ 	.word	0x00000000


	//----- nvinfo : EIATTR_MIN_STACK_SIZE
	.align		4
.L_3:
        /*0018*/ 	.byte	0x04, 0x12
        /*001a*/ 	.short	(.L_5 - .L_4)
	.align		4
.L_4:
        /*001c*/ 	.word	index@(_Z15dijkstra_kernelPiS_S_i)
        /*0020*/ 	.word	0x00000000
.L_5:


//--------------------- .nv.compat                --------------------------
	.section	.nv.compat,"",@"SHT_CUDA_COMPAT_INFO"
	.align	4
        /*0000*/ 	.byte	0x02, 0x09, 0x00, 0x00, 0x02, 0x02, 0x01, 0x00, 0x02, 0x05, 0x05, 0x00, 0x03, 0x07, 0x01, 0x01
        /*0010*/ 	.byte	0x02, 0x03, 0x00, 0x00, 0x02, 0x06, 0x01, 0x00, 0x04, 0x0b, 0x08, 0x00, 0x09, 0x00, 0x00, 0x00
        /*0020*/ 	.byte	0x00, 0x00, 0x00, 0x00


//--------------------- .nv.info._Z15dijkstra_kernelPiS_S_i --------------------------
	.section	.nv.info._Z15dijkstra_kernelPiS_S_i,"",@"SHT_CUDA_INFO"
	.sectionflags	@""
	.align	4


	//----- nvinfo : EIATTR_CUDA_API_VERSION
	.align		4
        /*0000*/ 	.byte	0x04, 0x37
        /*0002*/ 	.short	(.L_7 - .L_6)
.L_6:
        /*0004*/ 	.word	0x00000082


	//----- nvinfo : EIATTR_KPARAM_INFO
	.align		4
.L_7:
        /*0008*/ 	.byte	0x04, 0x17
        /*000a*/ 	.short	(.L_9 - .L_8)
.L_8:
        /*000c*/ 	.word	0x00000000
        /*0010*/ 	.short	0x0003
        /*0012*/ 	.short	0x0018
        /*0014*/ 	.byte	0x00, 0xf0, 0x11, 0x00


	//----- nvinfo : EIATTR_KPARAM_INFO
	.align		4
.L_9:
        /*0018*/ 	.byte	0x04, 0x17
        /*001a*/ 	.short	(.L_11 - .L_10)
.L_10:
        /*001c*/ 	.word	0x00000000
        /*0020*/ 	.short	0x0002
        /*0022*/ 	.short	0x0010
        /*0024*/ 	.byte	0x00, 0xf5, 0x21, 0x00


	//----- nvinfo : EIATTR_KPARAM_INFO
	.align		4
.L_11:
        /*0028*/ 	.byte	0x04, 0x17
        /*002a*/ 	.short	(.L_13 - .L_12)
.L_12:
        /*002c*/ 	.word	0x00000000
        /*0030*/ 	.short	0x0001
        /*0032*/ 	.short	0x0008
        /*0034*/ 	.byte	0x00, 0xf5, 0x21, 0x00


	//----- nvinfo : EIATTR_KPARAM_INFO
	.align		4
.L_13:
        /*0038*/ 	.byte	0x04, 0x17
        /*003a*/ 	.short	(.L_15 - .L_14)
.L_14:
        /*003c*/ 	.word	0x00000000
        /*0040*/ 	.short	0x0000
        /*0042*/ 	.short	0x0000
        /*0044*/ 	.byte	0x00, 0xf5, 0x21, 0x00


	//----- nvinfo : EIATTR_SPARSE_MMA_MASK
	.align		4
.L_15:
        /*0048*/ 	.byte	0x03, 0x50
        /*004a*/ 	.short	0x0000


	//----- nvinfo : EIATTR_MAXREG_COUNT
	.align		4
        /*004c*/ 	.byte	0x03, 0x1b
        /*004e*/ 	.short	0x00ff


	//----- nvinfo : EIATTR_NUM_BARRIERS
	.align		4
        /*0050*/ 	.byte	0x02, 0x4c
        /*0052*/ 	.byte	0x01
	.zero		1


	//----- nvinfo : EIATTR_MERCURY_ISA_VERSION
	.align		4
        /*0054*/ 	.byte	0x03, 0x5f
        /*0056*/ 	.short	0x0101


	//----- nvinfo : EIATTR_VRC_CTA_INIT_COUNT
	.align		4
        /*0058*/ 	.byte	0x02, 0x4a
	.zero		1
	.zero		1


	//----- nvinfo : EIATTR_EXIT_INSTR_OFFSETS
	.align		4
        /*005c*/ 	.byte	0x04, 0x1c
        /*005e*/ 	.short	(.L_17 - .L_16)


	//   ....[0]....
.L_16:
        /*0060*/ 	.word	0x00001190


	//----- nvinfo : EIATTR_CBANK_PARAM_SIZE
	.align		4
.L_17:
        /*0064*/ 	.byte	0x03, 0x19
        /*0066*/ 	.short	0x001c


	//----- nvinfo : EIATTR_PARAM_CBANK
	.align		4
        /*0068*/ 	.byte	0x04, 0x0a
        /*006a*/ 	.short	(.L_19 - .L_18)
	.align		4
.L_18:
        /*006c*/ 	.word	index@(.nv.constant0._Z15dijkstra_kernelPiS_S_i)
        /*0070*/ 	.short	0x0380
        /*0072*/ 	.short	0x001c


	//----- nvinfo : EIATTR_SW_WAR
	.align		4
.L_19:
        /*0074*/ 	.byte	0x04, 0x36
        /*0076*/ 	.short	(.L_21 - .L_20)
.L_20:
        /*0078*/ 	.word	0x00000008
.L_21:


//--------------------- .nv.callgraph             --------------------------
	.section	.nv.callgraph,"",@"SHT_CUDA_CALLGRAPH"
	.align	4
	.sectionentsize	8
	.align		4
        /*0000*/ 	.word	0x00000000
	.align		4
        /*0004*/ 	.word	0xffffffff
	.align		4
        /*0008*/ 	.word	0x00000000
	.align		4
        /*000c*/ 	.word	0xfffffffe
	.align		4
        /*0010*/ 	.word	0x00000000
	.align		4
        /*0014*/ 	.word	0xfffffffd
	.align		4
        /*0018*/ 	.word	0x00000000
	.align		4
        /*001c*/ 	.word	0xfffffffc


//--------------------- .text._Z15dijkstra_kernelPiS_S_i --------------------------
	.section	.text._Z15dijkstra_kernelPiS_S_i,"ax",@progbits
	.align	128
        .global         _Z15dijkstra_kernelPiS_S_i
        .type           _Z15dijkstra_kernelPiS_S_i,@function
        .size           _Z15dijkstra_kernelPiS_S_i,(.L_x_12 - _Z15dijkstra_kernelPiS_S_i)
        .other          _Z15dijkstra_kernelPiS_S_i,@"STO_CUDA_ENTRY STV_DEFAULT"
_Z15dijkstra_kernelPiS_S_i:
.text._Z15dijkstra_kernelPiS_S_i:
[----:B------:R-:W-:Y:S01]  /*0000*/  LDC R1, c[0x0][0x37c] ;  /* 0x0000df00ff017b82 */ /* 0x000fe20000000800 */
[----:B------:R-:W0:Y:S07]  /*0010*/  S2R R9, SR_TID.X ;  /* 0x0000000000097919 */ /* 0x000e2e0000002100 */
[----:B------:R-:W0:Y:S01]  /*0020*/  S2UR UR4, SR_CTAID.X ;  /* 0x00000000000479c3 */ /* 0x000e220000002500 */
[----:B------:R-:W1:Y:S07]  /*0030*/  LDCU.64 UR6, c[0x0][0x358] ;  /* 0x00006b00ff0677ac */ /* 0x000e6e0008000a00 */
[----:B------:R-:W0:Y:S08]  /*0040*/  LDC R0, c[0x0][0x360] ;  /* 0x0000d800ff007b82 */ /* 0x000e300000000800 */
[----:B------:R-:W2:Y:S08]  /*0050*/  LDC R3, c[0x0][0x398] ;  /* 0x0000e600ff037b82 */ /* 0x000eb00000000800 */
[----:B------:R-:W3:Y:S08]  /*0060*/  LDC.64 R4, c[0x0][0x388] ;  /* 0x0000e200ff047b82 */ /* 0x000ef00000000a00 */
[----:B------:R-:W4:Y:S01]  /*0070*/  LDC.64 R6, c[0x0][0x390] ;  /* 0x0000e400ff067b82 */ /* 0x000f220000000a00 */
[----:B0-----:R-:W-:Y:S01]  /*0080*/  IMAD R9, R0, UR4, R9 ;  /* 0x0000000400097c24 */ /* 0x001fe2000f8e0209 */
[----:B------:R-:W-:-:S04]  /*0090*/  UMOV UR4, URZ ;  /* 0x000000ff00047c82 */ /* 0x000fc80008000000 */
[----:B--2---:R-:W-:-:S13]  /*00a0*/  ISETP.NE.AND P0, PT, R9, R3, PT ;  /* 0x000000030900720c */ /* 0x004fda0003f05270 */
[----:B---3--:R-:W-:-:S04]  /*00b0*/  @!P0 IMAD.WIDE R14, R3, 0x4, R4 ;  /* 0x00000004030e8825 */ /* 0x008fc800078e0204 */
[----:B------:R-:W-:Y:S01]  /*00c0*/  @!P0 IMAD.MOV.U32 R11, RZ, RZ, 0x1 ;  /* 0x00000001ff0b8424 */ /* 0x000fe200078e00ff */
[----:B-1----:R0:W-:Y:S01]  /*00d0*/  @!P0 STG.E desc[UR6][R14.64], RZ ;  /* 0x000000ff0e008986 */ /* 0x0021e2000c101906 */
[----:B----4-:R-:W-:-:S04]  /*00e0*/  @!P0 IMAD.WIDE R2, R3, 0x4, R6 ;  /* 0x0000000403028825 */ /* 0x010fc800078e0206 */
[----:B------:R-:W-:Y:S01]  /*00f0*/  @P0 IMAD.MOV.U32 R13, RZ, RZ, 0x7fffffff ;  /* 0x7fffffffff0d0424 */ /* 0x000fe200078e00ff */
[----:B------:R0:W-:Y:S01]  /*0100*/  @!P0 STG.E desc[UR6][R2.64], R11 ;  /* 0x0000000b02008986 */ /* 0x0001e2000c101906 */
[----:B------:R-:W-:-:S04]  /*0110*/  @P0 IMAD.WIDE R4, R9, 0x4, R4 ;  /* 0x0000000409040825 */ /* 0x000fc800078e0204 */
[----:B------:R-:W-:Y:S01]  /*0120*/  @P0 IMAD.WIDE R6, R9, 0x4, R6 ;  /* 0x0000000409060825 */ /* 0x000fe200078e0206 */
[----:B------:R0:W-:Y:S04]  /*0130*/  @P0 STG.E desc[UR6][R4.64], R13 ;  /* 0x0000000d04000986 */ /* 0x0001e8000c101906 */
[----:B------:R0:W-:Y:S01]  /*0140*/  @P0 STG.E desc[UR6][R6.64], RZ ;  /* 0x000000ff06000986 */ /* 0x0001e2000c101906 */
[----:B------:R-:W-:Y:S06]  /*0150*/  BAR.SYNC.DEFER_BLOCKING 0x0 ;  /* 0x0000000000007b1d */ /* 0x000fec0000010000 */
.L_x_10:
[----:B0-----:R-:W0:Y:S01]  /*0160*/  LDC.64 R4, c[0x0][0x390] ;  /* 0x0000e400ff047b82 */ /* 0x001e220000000a00 */
[----:B------:R-:W-:Y:S01]  /*0170*/  UIADD3 UR4, UPT, UPT, UR4, 0x1, URZ ;  /* 0x0000000104047890 */ /* 0x000fe2000fffe0ff */
[----:B------:R-:W-:Y:S02]  /*0180*/  IMAD.MOV.U32 R0, RZ, RZ, -0x1 ;  /* 0xffffffffff007424 */ /* 0x000fe400078e00ff */
[----:B------:R-:W-:Y:S01]  /*0190*/  IMAD.MOV.U32 R10, RZ, RZ, 0x7fffffff ;  /* 0x7fffffffff0a7424 */ /* 0x000fe200078e00ff */
[----:B------:R-:W-:Y:S01]  /*01a0*/  UISETP.NE.AND UP0, UPT, UR4, 0x4e1f, UPT ;  /* 0x00004e1f0400788c */ /* 0x000fe2000bf05270 */
[----:B------:R-:W-:Y:S02]  /*01b0*/  IMAD.MOV.U32 R11, RZ, RZ, RZ ;  /* 0x000000ffff0b7224 */ /* 0x000fe400078e00ff */
[----:B-1234-:R-:W1:Y:S08]  /*01c0*/  LDC.64 R2, c[0x0][0x388] ;  /* 0x0000e200ff027b82 */ /* 0x01ee700000000a00 */
.L_x_0:
[----:B0-----:R-:W-:-:S05]  /*01d0*/  IMAD.WIDE.U32 R6, R11, 0x4, R4 ;  /* 0x000000040b067825 */ /* 0x001fca00078e0004 */
[----:B------:R-:W2:Y:S04]  /*01e0*/  LDG.E R9, desc[UR6][R6.64] ;  /* 0x0000000606097981 */ /* 0x000ea8000c1e1900 */
[----:B------:R-:W3:Y:S04]  /*01f0*/  LDG.E R8, desc[UR6][R6.64+0x4] ;  /* 0x0000040606087981 */ /* 0x000ee8000c1e1900 */
[----:B------:R-:W4:Y:S04]  /*0200*/  LDG.E R12, desc[UR6][R6.64+0x8] ;  /* 0x00000806060c7981 */ /* 0x000f28000c1e1900 */
[----:B------:R-:W5:Y:S04]  /*0210*/  LDG.E R13, desc[UR6][R6.64+0xc] ;  /* 0x00000c06060d7981 */ /* 0x000f68000c1e1900 */
[----:B------:R-:W5:Y:S04]  /*0220*/  LDG.E R14, desc[UR6][R6.64+0x10] ;  /* 0x00001006060e7981 */ /* 0x000f68000c1e1900 */
[----:B------:R-:W5:Y:S04]  /*0230*/  LDG.E R16, desc[UR6][R6.64+0x14] ;  /* 0x0000140606107981 */ /* 0x000f68000c1e1900 */
[----:B------:R-:W5:Y:S04]  /*0240*/  LDG.E R18, desc[UR6][R6.64+0x1c] ;  /* 0x00001c0606127981 */ /* 0x000f68000c1e1900 */
[----:B------:R-:W5:Y:S01]  /*0250*/  LDG.E R20, desc[UR6][R6.64+0x24] ;  /* 0x0000240606147981 */ /* 0x000f62000c1e1900 */
[----:B--2---:R-:W-:-:S02]  /*0260*/  ISETP.NE.AND P4, PT, R9, RZ, PT ;  /* 0x000000ff0900720c */ /* 0x004fc40003f85270 */
[----:B---3--:R-:W-:Y:S01]  /*0270*/  ISETP.NE.AND P3, PT, R8, RZ, PT ;  /* 0x000000ff0800720c */ /* 0x008fe20003f65270 */
[----:B-1----:R-:W-:-:S10]  /*0280*/  IMAD.WIDE.U32 R8, R11, 0x4, R2 ;  /* 0x000000040b087825 */ /* 0x002fd400078e0002 */
[----:B------:R-:W2:Y:S04]  /*0290*/  @!P4 LDG.E R15, desc[UR6][R8.64] ;  /* 0x00000006080fc981 */ /* 0x000ea8000c1e1900 */
[----:B------:R-:W3:Y:S01]  /*02a0*/  @!P3 LDG.E R17, desc[UR6][R8.64+0x4] ;  /* 0x000004060811b981 */ /* 0x000ee2000c1e1900 */
[----:B----4-:R-:W-:-:S03]  /*02b0*/  ISETP.NE.AND P1, PT, R12, RZ, PT ;  /* 0x000000ff0c00720c */ /* 0x010fc60003f25270 */
[----:B------:R-:W4:Y:S01]  /*02c0*/  LDG.E R12, desc[UR6][R6.64+0x18] ;  /* 0x00001806060c7981 */ /* 0x000f22000c1e1900 */
[----:B-----5:R-:W-:-:S09]  /*02d0*/  ISETP.NE.AND P2, PT, R13, RZ, PT ;  /* 0x000000ff0d00720c */ /* 0x020fd20003f45270 */
[----:B------:R-:W5:Y:S04]  /*02e0*/  @!P1 LDG.E R19, desc[UR6][R8.64+0x8] ;  /* 0x0000080608139981 */ /* 0x000f68000c1e1900 */
[----:B------:R-:W4:Y:S01]  /*02f0*/  @!P2 LDG.E R21, desc[UR6][R8.64+0xc] ;  /* 0x00000c060815a981 */ /* 0x000f22000c1e1900 */
[----:B------:R-:W-:-:S03]  /*0300*/  ISETP.NE.AND P6, PT, R14, RZ, PT ;  /* 0x000000ff0e00720c */ /* 0x000fc60003fc5270 */
[----:B------:R-:W4:Y:S01]  /*0310*/  LDG.E R14, desc[UR6][R6.64+0x20] ;  /* 0x00002006060e7981 */ /* 0x000f22000c1e1900 */
[----:B------:R-:W-:-:S03]  /*0320*/  ISETP.NE.AND P0, PT, R16, RZ, PT ;  /* 0x000000ff1000720c */ /* 0x000fc60003f05270 */
[----:B------:R-:W4:Y:S06]  /*0330*/  LDG.E R16, desc[UR6][R6.64+0x28] ;  /* 0x0000280606107981 */ /* 0x000f2c000c1e1900 */
[----:B------:R-:W4:Y:S04]  /*0340*/  @!P6 LDG.E R23, desc[UR6][R8.64+0x10] ;  /* 0x000010060817e981 */ /* 0x000f28000c1e1900 */
[----:B------:R-:W4:Y:S01]  /*0350*/  @!P0 LDG.E R13, desc[UR6][R8.64+0x14] ;  /* 0x00001406080d8981 */ /* 0x000f22000c1e1900 */
[----:B--2---:R-:W-:-:S02]  /*0360*/  @!P4 ISETP.GE.AND P5, PT, R15, R10, PT ;  /* 0x0000000a0f00c20c */ /* 0x004fc40003fa6270 */
[----:B------:R-:W-:Y:S02]  /*0370*/  @!P4 VIMNMX R10, PT, PT, R10, R15, PT ;  /* 0x0000000f0a0ac248 */ /* 0x000fe40003fe0100 */
[----:B------:R-:W-:Y:S02]  /*0380*/  @!P4 SEL R0, R11, R0, !P5 ;  /* 0x000000000b00c207 */ /* 0x000fe40006800000 */
[----:B---3--:R-:W-:Y:S02]  /*0390*/  @!P3 ISETP.GE.AND P5, PT, R17, R10, PT ;  /* 0x0000000a1100b20c */ /* 0x008fe40003fa6270 */
[----:B------:R-:W-:Y:S02]  /*03a0*/  PLOP3.LUT P4, PT, PT, PT, PT, 0x80, 0x8 ;  /* 0x000000000008781c */ /* 0x000fe40003f8f070 */
[----:B------:R-:W-:Y:S02]  /*03b0*/  @!P3 PLOP3.LUT P4, PT, P5, PT, PT, 0x80, 0x8 ;  /* 0x000000000008b81c */ /* 0x000fe40002f8f070 */
[----:B------:R-:W-:-:S02]  /*03c0*/  @!P3 VIMNMX R10, PT, PT, R10, R17, PT ;  /* 0x000000110a0ab248 */ /* 0x000fc40003fe0100 */
[----:B------:R-:W-:Y:S02]  /*03d0*/  PLOP3.LUT P3, PT, PT, PT, PT, 0x80, 0x8 ;  /* 0x000000000008781c */ /* 0x000fe40003f6f070 */
[----:B-----5:R-:W-:-:S07]  /*03e0*/  @!P1 ISETP.GE.AND P5, PT, R19, R10, PT ;  /* 0x0000000a1300920c */ /* 0x020fce0003fa6270 */
[C---:B------:R-:W-:Y:S01]  /*03f0*/  @!P4 VIADD R0, R11.reuse, 0x1 ;  /* 0x000000010b00c836 */ /* 0x040fe20000000000 */
[----:B----4-:R-:W-:Y:S02]  /*0400*/  ISETP.NE.AND P4, PT, R12, RZ, PT ;  /* 0x000000ff0c00720c */ /* 0x010fe40003f85270 */
[----:B------:R-:W-:Y:S01]  /*0410*/  @!P1 PLOP3.LUT P3, PT, P5, PT, PT, 0x80, 0x8 ;  /* 0x000000000008981c */ /* 0x000fe20002f6f070 */
[----:B------:R-:W2:Y:S01]  /*0420*/  LDG.E R12, desc[UR6][R6.64+0x2c] ;  /* 0x00002c06060c7981 */ /* 0x000ea2000c1e1900 */
[----:B------:R-:W-:Y:S02]  /*0430*/  ISETP.NE.AND P5, PT, R18, RZ, PT ;  /* 0x000000ff1200720c */ /* 0x000fe40003fa5270 */
[----:B------:R-:W-:Y:S01]  /*0440*/  @!P1 VIMNMX R10, PT, PT, R10, R19, PT ;  /* 0x000000130a0a9248 */ /* 0x000fe20003fe0100 */
[----:B------:R-:W3:Y:S06]  /*0450*/  LDG.E R18, desc[UR6][R6.64+0x38] ;  /* 0x0000380606127981 */ /* 0x000eec000c1e1900 */
[----:B------:R-:W4:Y:S02]  /*0460*/  @!P4 LDG.E R15, desc[UR6][R8.64+0x18] ;  /* 0x00001806080fc981 */ /* 0x000f24000c1e1900 */
[----:B------:R-:W-:Y:S01]  /*0470*/  @!P3 VIADD R0, R11, 0x2 ;  /* 0x000000020b00b836 */ /* 0x000fe20000000000 */
[----:B------:R-:W-:Y:S01]  /*0480*/  @!P2 ISETP.GE.AND P3, PT, R21, R10, PT ;  /* 0x0000000a1500a20c */ /* 0x000fe20003f66270 */
[----:B------:R-:W5:Y:S01]  /*0490*/  @!P5 LDG.E R17, desc[UR6][R8.64+0x1c] ;  /* 0x00001c060811d981 */ /* 0x000f62000c1e1900 */
[----:B------:R-:W-:-:S02]  /*04a0*/  PLOP3.LUT P1, PT, PT, PT, PT, 0x80, 0x8 ;  /* 0x000000000008781c */ /* 0x000fc40003f2f070 */
[----:B------:R-:W-:Y:S02]  /*04b0*/  @!P2 PLOP3.LUT P1, PT, P3, PT, PT, 0x80, 0x8 ;  /* 0x000000000008a81c */ /* 0x000fe40001f2f070 */
[----:B------:R-:W-:Y:S02]  /*04c0*/  ISETP.NE.AND P3, PT, R14, RZ, PT ;  /* 0x000000ff0e00720c */ /* 0x000fe40003f65270 */
[----:B------:R-:W-:Y:S01]  /*04d0*/  @!P2 VIMNMX R10, PT, PT, R10, R21, PT ;  /* 0x000000150a0aa248 */ /* 0x000fe20003fe0100 */
[----:B------:R-:W3:Y:S01]  /*04e0*/  LDG.E R14, desc[UR6][R6.64+0x30] ;  /* 0x00003006060e7981 */ /* 0x000ee2000c1e1900 */
[----:B------:R-:W-:-:S07]  /*04f0*/  PLOP3.LUT P2, PT, PT, PT, PT, 0x80, 0x8 ;  /* 0x000000000008781c */ /* 0x000fce0003f4f070 */
[----:B------:R-:W-:Y:S01]  /*0500*/  @!P1 VIADD R0, R11, 0x3 ;  /* 0x000000030b009836 */ /* 0x000fe20000000000 */
[----:B------:R-:W-:Y:S01]  /*0510*/  @!P6 ISETP.GE.AND P1, PT, R23, R10, PT ;  /* 0x0000000a1700e20c */ /* 0x000fe20003f26270 */
[----:B------:R-:W2:Y:S03]  /*0520*/  @!P3 LDG.E R19, desc[UR6][R8.64+0x20] ;  /* 0x000020060813b981 */ /* 0x000ea6000c1e1900 */
[----:B------:R-:W-:Y:S02]  /*0530*/  @!P6 PLOP3.LUT P2, PT, P1, PT, PT, 0x80, 0x8 ;  /* 0x000000000008e81c */ /* 0x000fe40000f4f070 */
[----:B------:R-:W-:Y:S02]  /*0540*/  ISETP.NE.AND P1, PT, R20, RZ, PT ;  /* 0x000000ff1400720c */ /* 0x000fe40003f25270 */
[----:B------:R-:W-:Y:S01]  /*0550*/  @!P6 VIMNMX R10, PT, PT, R10, R23, PT ;  /* 0x000000170a0ae248 */ /* 0x000fe20003fe0100 */
[----:B------:R-:W3:Y:S01]  /*0560*/  LDG.E R20, desc[UR6][R6.64+0x3c] ;  /* 0x00003c0606147981 */ /* 0x000ee2000c1e1900 */
[----:B------:R-:W-:-:S07]  /*0570*/  PLOP3.LUT P6, PT, PT, PT, PT, 0x80, 0x8 ;  /* 0x000000000008781c */ /* 0x000fce0003fcf070 */
[----:B------:R-:W-:Y:S01]  /*0580*/  @!P2 VIADD R0, R11, 0x4 ;  /* 0x000000040b00a836 */ /* 0x000fe20000000000 */
[----:B------:R-:W-:Y:S01]  /*0590*/  @!P0 ISETP.GE.AND P2, PT, R13, R10, PT ;  /* 0x0000000a0d00820c */ /* 0x000fe20003f46270 */
[----:B------:R-:W3:Y:S03]  /*05a0*/  @!P1 LDG.E R21, desc[UR6][R8.64+0x24] ;  /* 0x0000240608159981 */ /* 0x000ee6000c1e1900 */
[----:B------:R-:W-:Y:S02]  /*05b0*/  @!P0 PLOP3.LUT P6, PT, P2, PT, PT, 0x80, 0x8 ;  /* 0x000000000008881c */ /* 0x000fe400017cf070 */
[----:B------:R-:W-:Y:S02]  /*05c0*/  ISETP.NE.AND P2, PT, R16, RZ, PT ;  /* 0x000000ff1000720c */ /* 0x000fe40003f45270 */
[----:B------:R-:W3:Y:S11]  /*05d0*/  LDG.E R16, desc[UR6][R6.64+0x34] ;  /* 0x0000340606107981 */ /* 0x000ef6000c1e1900 */
[----:B------:R-:W3:Y:S01]  /*05e0*/  @!P2 LDG.E R23, desc[UR6][R8.64+0x28] ;  /* 0x000028060817a981 */ /* 0x000ee2000c1e1900 */
[----:B------:R-:W-:Y:S01]  /*05f0*/  @!P0 VIMNMX R10, PT, PT, R10, R13, PT ;  /* 0x0000000d0a0a8248 */ /* 0x000fe20003fe0100 */
[----:B------:R-:W-:Y:S01]  /*0600*/  @!P6 VIADD R0, R11, 0x5 ;  /* 0x000000050b00e836 */ /* 0x000fe20000000000 */
[----:B------:R-:W-:-:S02]  /*0610*/  PLOP3.LUT P0, PT, PT, PT, PT, 0x80, 0x8 ;  /* 0x000000000008781c */ /* 0x000fc40003f0f070 */
[----:B----4-:R-:W-:-:S04]  /*0620*/  @!P4 ISETP.GE.AND P6, PT, R15, R10, PT ;  /* 0x0000000a0f00c20c */ /* 0x010fc80003fc6270 */
[----:B------:R-:W-:Y:S02]  /*0630*/  @!P4 PLOP3.LUT P0, PT, P6, PT, PT, 0x80, 0x8 ;  /* 0x000000000008c81c */ /* 0x000fe4000370f070 */
[----:B------:R-:W-:-:S04]  /*0640*/  @!P4 VIMNMX R10, PT, PT, R10, R15, PT ;  /* 0x0000000f0a0ac248 */ /* 0x000fc80003fe0100 */
[----:B-----5:R-:W-:-:S07]  /*0650*/  @!P5 ISETP.GE.AND P6, PT, R17, R10, PT ;  /* 0x0000000a1100d20c */ /* 0x020fce0003fc6270 */
[----:B------:R-:W-:Y:S01]  /*0660*/  @!P0 VIADD R0, R11, 0x6 ;  /* 0x000000060b008836 */ /* 0x000fe20000000000 */
[----:B------:R-:W-:Y:S02]  /*0670*/  PLOP3.LUT P0, PT, PT, PT, PT, 0x80, 0x8 ;  /* 0x000000000008781c */ /* 0x000fe40003f0f070 */
[----:B------:R-:W-:Y:S02]  /*0680*/  @!P5 PLOP3.LUT P0, PT, P6, PT, PT, 0x80, 0x8 ;  /* 0x000000000008d81c */ /* 0x000fe4000370f070 */
[----:B------:R-:W-:-:S04]  /*0690*/  @!P5 VIMNMX R10, PT, PT, R10, R17, PT ;  /* 0x000000110a0ad248 */ /* 0x000fc80003fe0100 */
[----:B--2---:R-:W-:Y:S02]  /*06a0*/  @!P3 ISETP.GE.AND P6, PT, R19, R10, PT ;  /* 0x0000000a1300b20c */ /* 0x004fe40003fc6270 */
[----:B------:R-:W-:-:S05]  /*06b0*/  ISETP.NE.AND P4, PT, R12, RZ, PT ;  /* 0x000000ff0c00720c */ /* 0x000fca0003f85270 */
[----:B------:R-:W-:Y:S01]  /*06c0*/  @!P0 VIADD R0, R11, 0x7 ;  /* 0x000000070b008836 */ /* 0x000fe20000000000 */
[----:B------:R-:W-:Y:S02]  /*06d0*/  PLOP3.LUT P0, PT, PT, PT, PT, 0x80, 0x8 ;  /* 0x000000000008781c */ /* 0x000fe40003f0f070 */
[----:B------:R-:W-:Y:S02]  /*06e0*/  @!P3 PLOP3.LUT P0, PT, P6, PT, PT, 0x80, 0x8 ;  /* 0x000000000008b81c */ /* 0x000fe4000370f070 */
[----:B------:R-:W-:-:S03]  /*06f0*/  @!P3 VIMNMX R10, PT, PT, R10, R19, PT ;  /* 0x000000130a0ab248 */ /* 0x000fc60003fe0100 */
[----:B------:R-:W2:Y:S01]  /*0700*/  @!P4 LDG.E R7, desc[UR6][R8.64+0x2c] ;  /* 0x00002c060807c981 */ /* 0x000ea2000c1e1900 */
[----:B---3--:R-:W-:Y:S02]  /*0710*/  @!P1 ISETP.GE.AND P6, PT, R21, R10, PT ;  /* 0x0000000a1500920c */ /* 0x008fe40003fc6270 */
[----:B------:R-:W-:-:S05]  /*0720*/  ISETP.NE.AND P5, PT, R14, RZ, PT ;  /* 0x000000ff0e00720c */ /* 0x000fca0003fa5270 */
[----:B------:R-:W-:Y:S01]  /*0730*/  @!P0 VIADD R0, R11, 0x8 ;  /* 0x000000080b008836 */ /* 0x000fe20000000000 */
[----:B------:R-:W-:Y:S02]  /*0740*/  PLOP3.LUT P0, PT, PT, PT, PT, 0x80, 0x8 ;  /* 0x000000000008781c */ /* 0x000fe40003f0f070 */
[----:B------:R-:W-:Y:S02]  /*0750*/  @!P1 PLOP3.LUT P0, PT, P6, PT, PT, 0x80, 0x8 ;  /* 0x000000000008981c */ /* 0x000fe4000370f070 */
[----:B------:R-:W-:Y:S02]  /*0760*/  ISETP.NE.AND P6, PT, R16, RZ, PT ;  /* 0x000000ff1000720c */ /* 0x000fe40003fc5270 */
[----:B------:R-:W-:Y:S01]  /*0770*/  @!P1 VIMNMX R10, PT, PT, R10, R21, PT ;  /* 0x000000150a0a9248 */ /* 0x000fe20003fe0100 */
[----:B------:R-:W3:Y:S01]  /*0780*/  @!P5 LDG.E R13, desc[UR6][R8.64+0x30] ;  /* 0x00003006080dd981 */ /* 0x000ee2000c1e1900 */
[----:B------:R-:W-:Y:S02]  /*0790*/  ISETP.NE.AND P3, PT, R18, RZ, PT ;  /* 0x000000ff1200720c */ /* 0x000fe40003f65270 */
[----:B------:R-:W-:-:S05]  /*07a0*/  PLOP3.LUT P1, PT, PT, PT, PT, 0x80, 0x8 ;  /* 0x000000000008781c */ /* 0x000fca0003f2f070 */
[----:B------:R-:W-:Y:S01]  /*07b0*/  @!P0 VIADD R0, R11, 0x9 ;  /* 0x000000090b008836 */ /* 0x000fe20000000000 */
[----:B------:R-:W-:Y:S01]  /*07c0*/  @!P2 ISETP.GE.AND P0, PT, R23, R10, PT ;  /* 0x0000000a1700a20c */ /* 0x000fe20003f06270 */
[----:B------:R-:W4:Y:S03]  /*07d0*/  @!P6 LDG.E R15, desc[UR6][R8.64+0x34] ;  /* 0x00003406080fe981 */ /* 0x000f26000c1e1900 */
[----:B------:R-:W-:Y:S01]  /*07e0*/  @!P2 PLOP3.LUT P1, PT, P0, PT, PT, 0x80, 0x8 ;  /* 0x000000000008a81c */ /* 0x000fe2000072f070 */
[----:B------:R-:W5:Y:S01]  /*07f0*/  @!P3 LDG.E R17, desc[UR6][R8.64+0x38] ;  /* 0x000038060811b981 */ /* 0x000f62000c1e1900 */
[----:B------:R-:W-:-:S13]  /*0800*/  ISETP.NE.AND P0, PT, R20, RZ, PT ;  /* 0x000000ff1400720c */ /* 0x000fda0003f05270 */
[----:B------:R-:W5:Y:S01]  /*0810*/  @!P0 LDG.E R19, desc[UR6][R8.64+0x3c] ;  /* 0x00003c0608138981 */ /* 0x000f62000c1e1900 */
[----:B------:R-:W-:Y:S01]  /*0820*/  @!P2 VIMNMX R10, PT, PT, R10, R23, PT ;  /* 0x000000170a0aa248 */ /* 0x000fe20003fe0100 */
[----:B------:R-:W-:Y:S01]  /*0830*/  @!P1 VIADD R0, R11, 0xa ;  /* 0x0000000a0b009836 */ /* 0x000fe20000000000 */
[----:B------:R-:W-:Y:S02]  /*0840*/  PLOP3.LUT P2, PT, PT, PT, PT, 0x80, 0x8 ;  /* 0x000000000008781c */ /* 0x000fe40003f4f070 */
[----:B--2---:R-:W-:-:S04]  /*0850*/  @!P4 ISETP.GE.AND P1, PT, R7, R10, PT ;  /* 0x0000000a0700c20c */ /* 0x004fc80003f26270 */
[----:B------:R-:W-:Y:S02]  /*0860*/  @!P4 PLOP3.LUT P2, PT, P1, PT, PT, 0x80, 0x8 ;  /* 0x000000000008c81c */ /* 0x000fe40000f4f070 */
[----:B------:R-:W-:-:S04]  /*0870*/  @!P4 VIMNMX R10, PT, PT, R10, R7, PT ;  /* 0x000000070a0ac248 */ /* 0x000fc80003fe0100 */
[----:B---3--:R-:W-:-:S07]  /*0880*/  @!P5 ISETP.GE.AND P1, PT, R13, R10, PT ;  /* 0x0000000a0d00d20c */ /* 0x008fce0003f26270 */
[----:B------:R-:W-:Y:S01]  /*0890*/  @!P2 VIADD R0, R11, 0xb ;  /* 0x0000000b0b00a836 */ /* 0x000fe20000000000 */
[----:B------:R-:W-:Y:S02]  /*08a0*/  @!P5 VIMNMX R10, PT, PT, R10, R13, PT ;  /* 0x0000000d0a0ad248 */ /* 0x000fe40003fe0100 */
[----:B------:R-:W-:Y:S02]  /*08b0*/  PLOP3.LUT P2, PT, PT, PT, PT, 0x80, 0x8 ;  /* 0x000000000008781c */ /* 0x000fe40003f4f070 */
[----:B------:R-:W-:Y:S02]  /*08c0*/  @!P5 PLOP3.LUT P2, PT, P1, PT, PT, 0x80, 0x8 ;  /* 0x000000000008d81c */ /* 0x000fe40000f4f070 */
[----:B----4-:R-:W-:Y:S02]  /*08d0*/  @!P6 ISETP.GE.AND P4, PT, R15, R10, PT ;  /* 0x0000000a0f00e20c */ /* 0x010fe40003f86270 */
[----:B------:R-:W-:Y:S02]  /*08e0*/  PLOP3.LUT P1, PT, PT, PT, PT, 0x80, 0x8 ;  /* 0x000000000008781c */ /* 0x000fe40003f2f070 */
[----:B------:R-:W-:-:S02]  /*08f0*/  @!P6 PLOP3.LUT P1, PT, P4, PT, PT, 0x80, 0x8 ;  /* 0x000000000008e81c */ /* 0x000fc4000272f070 */
[----:B------:R-:W-:-:S04]  /*0900*/  @!P6 VIMNMX R10, PT, PT, R10, R15, PT ;  /* 0x0000000f0a0ae248 */ /* 0x000fc80003fe0100 */
[----:B-----5:R-:W-:Y:S01]  /*0910*/  @!P3 ISETP.GE.AND P4, PT, R17, R10, PT ;  /* 0x0000000a1100b20c */ /* 0x020fe20003f86270 */
[----:B------:R-:W-:Y:S01]  /*0920*/  @!P2 VIADD R0, R11, 0xc ;  /* 0x0000000c0b00a836 */ /* 0x000fe20000000000 */
[----:B------:R-:W-:Y:S02]  /*0930*/  @!P3 VIMNMX R10, PT, PT, R10, R17, PT ;  /* 0x000000110a0ab248 */ /* 0x000fe40003fe0100 */
[----:B------:R-:W-:Y:S02]  /*0940*/  PLOP3.LUT P2, PT, PT, PT, PT, 0x80, 0x8 ;  /* 0x000000000008781c */ /* 0x000fe40003f4f070 */
[----:B------:R-:W-:Y:S02]  /*0950*/  @!P3 PLOP3.LUT P2, PT, P4, PT, PT, 0x80, 0x8 ;  /* 0x000000000008b81c */ /* 0x000fe4000274f070 */
[----:B------:R-:W-:Y:S01]  /*0960*/  @!P0 ISETP.GE.AND P4, PT, R19, R10, PT ;  /* 0x0000000a1300820c */ /* 0x000fe20003f86270 */
[----:B------:R-:W-:Y:S01]  /*0970*/  @!P1 VIADD R0, R11, 0xd ;  /* 0x0000000d0b009836 */ /* 0x000fe20000000000 */
[----:B------:R-:W-:-:S02]  /*0980*/  PLOP3.LUT P1, PT, PT, PT, PT, 0x80, 0x8 ;  /* 0x000000000008781c */ /* 0x000fc40003f2f070 */
[----:B------:R-:W-:-:S07]  /*0990*/  @!P0 PLOP3.LUT P1, PT, P4, PT, PT, 0x80, 0x8 ;  /* 0x000000000008881c */ /* 0x000fce000272f070 */
[----:B------:R-:W-:-:S06]  /*09a0*/  @!P2 VIADD R0, R11, 0xe ;  /* 0x0000000e0b00a836 */ /* 0x000fcc0000000000 */
[C---:B------:R-:W-:Y:S02]  /*09b0*/  @!P1 VIADD R0, R11.reuse, 0xf ;  /* 0x0000000f0b009836 */ /* 0x040fe40000000000 */
[----:B------:R-:W-:-:S05]  /*09c0*/  VIADD R11, R11, 0x10 ;  /* 0x000000100b0b7836 */ /* 0x000fca0000000000 */
[----:B------:R-:W-:Y:S02]  /*09d0*/  ISETP.NE.AND P1, PT, R11, 0x4e20, PT ;  /* 0x00004e200b00780c */ /* 0x000fe40003f25270 */
[----:B------:R-:W-:-:S11]  /*09e0*/  @!P0 VIMNMX R10, PT, PT, R10, R19, PT ;  /* 0x000000130a0a8248 */ /* 0x000fd60003fe0100 */
[----:B------:R-:W-:Y:S05]  /*09f0*/  @P1 BRA `(.L_x_0) ;  /* 0xfffffff400f41947 */ /* 0x000fea000383ffff */
[C---:B------:R-:W-:Y:S01]  /*0a00*/  IMAD.WIDE R10, R0.reuse, 0x4, R4 ;  /* 0x00000004000a7825 */ /* 0x040fe200078e0204 */
[----:B------:R-:W0:Y:S03]  /*0a10*/  LDC.64 R6, c[0x0][0x380] ;  /* 0x0000e000ff067b82 */ /* 0x000e260000000a00 */
[----:B------:R-:W-:Y:S02]  /*0a20*/  IMAD.MOV.U32 R13, RZ, RZ, 0x1 ;  /* 0x00000001ff0d7424 */ /* 0x000fe400078e00ff */
[----:B------:R-:W-:-:S03]  /*0a30*/  IMAD.WIDE R2, R0, 0x4, R2 ;  /* 0x0000000400027825 */ /* 0x000fc600078e0202 */
[----:B------:R-:W1:Y:S01]  /*0a40*/  LDC.64 R4, c[0x0][0x390] ;  /* 0x0000e400ff047b82 */ /* 0x000e620000000a00 */
[----:B------:R2:W-:Y:S01]  /*0a50*/  STG.E desc[UR6][R10.64], R13 ;  /* 0x0000000d0a007986 */ /* 0x0005e2000c101906 */
[----:B------:R-:W-:-:S06]  /*0a60*/  IMAD.MOV.U32 R17, RZ, RZ, RZ ;  /* 0x000000ffff117224 */ /* 0x000fcc00078e00ff */
[----:B------:R-:W3:Y:S02]  /*0a70*/  LDC.64 R8, c[0x0][0x388] ;  /* 0x0000e200ff087b82 */ /* 0x000ee40000000a00 */
.L_x_9:
[----:B0-2---:R-:W-:-:S04]  /*0a80*/  IMAD R11, R0, 0x4e20, R17 ;  /* 0x00004e20000b7824 */ /* 0x005fc800078e0211 */
[----:B0-----:R-:W-:-:S05]  /*0a90*/  IMAD.WIDE R10, R11, 0x4, R6 ;  /* 0x000000040b0a7825 */ /* 0x001fca00078e0206 */
[----:B------:R-:W2:Y:S01]  /*0aa0*/  LDG.E R18, desc[UR6][R10.64] ;  /* 0x000000060a127981 */ /* 0x000ea2000c1e1900 */
[----:B-1----:R-:W-:-:S04]  /*0ab0*/  IMAD.WIDE.U32 R12, R17, 0x4, R4 ;  /* 0x00000004110c7825 */ /* 0x002fc800078e0004 */
[----:B---34-:R-:W-:-:S04]  /*0ac0*/  IMAD.WIDE.U32 R14, R17, 0x4, R8 ;  /* 0x00000004110e7825 */ /* 0x018fc800078e0008 */
[----:B------:R-:W-:-:S05]  /*0ad0*/  VIADD R17, R17, 0x8 ;  /* 0x0000000811117836 */ /* 0x000fca0000000000 */
[----:B------:R-:W-:Y:S02]  /*0ae0*/  ISETP.NE.AND P0, PT, R17, 0x4e20, PT ;  /* 0x00004e201100780c */ /* 0x000fe40003f05270 */
[----:B--2---:R-:W-:-:S13]  /*0af0*/  ISETP.NE.AND P1, PT, R18, RZ, PT ;  /* 0x000000ff1200720c */ /* 0x004fda0003f25270 */
[----:B------:R-:W-:Y:S05]  /*0b00*/  @!P1 BRA `(.L_x_1) ;  /* 0x0000000000289947 */ /* 0x000fea0003800000 */
[----:B------:R-:W2:Y:S02]  /*0b10*/  LDG.E R16, desc[UR6][R12.64] ;  /* 0x000000060c107981 */ /* 0x000ea4000c1e1900 */
[----:B--2---:R-:W-:-:S13]  /*0b20*/  ISETP.NE.AND P1, PT, R16, RZ, PT ;  /* 0x000000ff1000720c */ /* 0x004fda0003f25270 */
[----:B------:R-:W-:Y:S05]  /*0b30*/  @P1 BRA `(.L_x_1) ;  /* 0x00000000001c1947 */ /* 0x000fea0003800000 */
[----:B------:R-:W2:Y:S02]  /*0b40*/  LDG.E R19, desc[UR6][R2.64] ;  /* 0x0000000602137981 */ /* 0x000ea4000c1e1900 */
[----:B--2---:R-:W-:-:S13]  /*0b50*/  ISETP.NE.AND P1, PT, R19, 0x7fffffff, PT ;  /* 0x7fffffff1300780c */ /* 0x004fda0003f25270 */
[----:B------:R-:W-:Y:S05]  /*0b60*/  @!P1 BRA `(.L_x_1) ;  /* 0x0000000000109947 */ /* 0x000fea0003800000 */
[----:B------:R-:W2:Y:S01]  /*0b70*/  LDG.E R16, desc[UR6][R14.64] ;  /* 0x000000060e107981 */ /* 0x000ea2000c1e1900 */
[----:B------:R-:W-:-:S05]  /*0b80*/  IMAD.IADD R19, R18, 0x1, R19 ;  /* 0x0000000112137824 */ /* 0x000fca00078e0213 */
[----:B--2---:R-:W-:-:S13]  /*0b90*/  ISETP.GE.AND P1, PT, R19, R16, PT ;  /* 0x000000101300720c */ /* 0x004fda0003f26270 */
[----:B------:R0:W-:Y:S02]  /*0ba0*/  @!P1 STG.E desc[UR6][R14.64], R19 ;  /* 0x000000130e009986 */ /* 0x0001e4000c101906 */
.L_x_1:
[----:B------:R-:W2:Y:S02]  /*0bb0*/  LDG.E R18, desc[UR6][R10.64+0x4] ;  /* 0x000004060a127981 */ /* 0x000ea4000c1e1900 */
[----:B--2---:R-:W-:-:S13]  /*0bc0*/  ISETP.NE.AND P1, PT, R18, RZ, PT ;  /* 0x000000ff1200720c */ /* 0x004fda0003f25270 */
[----:B------:R-:W-:Y:S05]  /*0bd0*/  @!P1 BRA `(.L_x_2) ;  /* 0x0000000000289947 */ /* 0x000fea0003800000 */
[----:B------:R-:W2:Y:S02]  /*0be0*/  LDG.E R16, desc[UR6][R12.64+0x4] ;  /* 0x000004060c107981 */ /* 0x000ea4000c1e1900 */
[----:B--2---:R-:W-:-:S13]  /*0bf0*/  ISETP.NE.AND P1, PT, R16, RZ, PT ;  /* 0x000000ff1000720c */ /* 0x004fda0003f25270 */
[----:B------:R-:W-:Y:S05]  /*0c00*/  @P1 BRA `(.L_x_2) ;  /* 0x00000000001c1947 */ /* 0x000fea0003800000 */
[----:B0-----:R-:W2:Y:S02]  /*0c10*/  LDG.E R19, desc[UR6][R2.64] ;  /* 0x0000000602137981 */ /* 0x001ea4000c1e1900 */
[----:B--2---:R-:W-:-:S13]  /*0c20*/  ISETP.NE.AND P1, PT, R19, 0x7fffffff, PT ;  /* 0x7fffffff1300780c */ /* 0x004fda0003f25270 */
[----:B------:R-:W-:Y:S05]  /*0c30*/  @!P1 BRA `(.L_x_2) ;  /* 0x0000000000109947 */ /* 0x000fea0003800000 */
[----:B------:R-:W2:Y:S01]  /*0c40*/  LDG.E R16, desc[UR6][R14.64+0x4] ;  /* 0x000004060e107981 */ /* 0x000ea2000c1e1900 */
[----:B------:R-:W-:-:S05]  /*0c50*/  IMAD.IADD R19, R18, 0x1, R19 ;  /* 0x0000000112137824 */ /* 0x000fca00078e0213 */
[----:B--2---:R-:W-:-:S13]  /*0c60*/  ISETP.GE.AND P1, PT, R19, R16, PT ;  /* 0x000000101300720c */ /* 0x004fda0003f26270 */
[----:B------:R1:W-:Y:S02]  /*0c70*/  @!P1 STG.E desc[UR6][R14.64+0x4], R19 ;  /* 0x000004130e009986 */ /* 0x0003e4000c101906 */
.L_x_2:
[----:B------:R-:W2:Y:S02]  /*0c80*/  LDG.E R18, desc[UR6][R10.64+0x8] ;  /* 0x000008060a127981 */ /* 0x000ea4000c1e1900 */
[----:B--2---:R-:W-:-:S13]  /*0c90*/  ISETP.NE.AND P1, PT, R18, RZ, PT ;  /* 0x000000ff1200720c */ /* 0x004fda0003f25270 */
[----:B------:R-:W-:Y:S05]  /*0ca0*/  @!P1 BRA `(.L_x_3) ;  /* 0x0000000000289947 */ /* 0x000fea0003800000 */
[----:B------:R-:W2:Y:S02]  /*0cb0*/  LDG.E R16, desc[UR6][R12.64+0x8] ;  /* 0x000008060c107981 */ /* 0x000ea4000c1e1900 */
[----:B--2---:R-:W-:-:S13]  /*0cc0*/  ISETP.NE.AND P1, PT, R16, RZ, PT ;  /* 0x000000ff1000720c */ /* 0x004fda0003f25270 */
[----:B------:R-:W-:Y:S05]  /*0cd0*/  @P1 BRA `(.L_x_3) ;  /* 0x00000000001c1947 */ /* 0x000fea0003800000 */
[----:B01----:R-:W2:Y:S02]  /*0ce0*/  LDG.E R19, desc[UR6][R2.64] ;  /* 0x0000000602137981 */ /* 0x003ea4000c1e1900 */
[----:B--2---:R-:W-:-:S13]  /*0cf0*/  ISETP.NE.AND P1, PT, R19, 0x7fffffff, PT ;  /* 0x7fffffff1300780c */ /* 0x004fda0003f25270 */
[----:B------:R-:W-:Y:S05]  /*0d00*/  @!P1 BRA `(.L_x_3) ;  /* 0x0000000000109947 */ /* 0x000fea0003800000 */
[----:B------:R-:W2:Y:S01]  /*0d10*/  LDG.E R16, desc[UR6][R14.64+0x8] ;  /* 0x000008060e107981 */ /* 0x000ea2000c1e1900 */
[----:B------:R-:W-:-:S05]  /*0d20*/  IMAD.IADD R19, R18, 0x1, R19 ;  /* 0x0000000112137824 */ /* 0x000fca00078e0213 */
[----:B--2---:R-:W-:-:S13]  /*0d30*/  ISETP.GE.AND P1, PT, R19, R16, PT ;  /* 0x000000101300720c */ /* 0x004fda0003f26270 */
[----:B------:R2:W-:Y:S02]  /*0d40*/  @!P1 STG.E desc[UR6][R14.64+0x8], R19 ;  /* 0x000008130e009986 */ /* 0x0005e4000c101906 */
.L_x_3:
[----:B------:R-:W3:Y:S02]  /*0d50*/  LDG.E R18, desc[UR6][R10.64+0xc] ;  /* 0x00000c060a127981 */ /* 0x000ee4000c1e1900 */
[----:B---3--:R-:W-:-:S13]  /*0d60*/  ISETP.NE.AND P1, PT, R18, RZ, PT ;  /* 0x000000ff1200720c */ /* 0x008fda0003f25270 */
[----:B------:R-:W-:Y:S05]  /*0d70*/  @!P1 BRA `(.L_x_4) ;  /* 0x0000000000289947 */ /* 0x000fea0003800000 */
[----:B------:R-:W3:Y:S02]  /*0d80*/  LDG.E R16, desc[UR6][R12.64+0xc] ;  /* 0x00000c060c107981 */ /* 0x000ee4000c1e1900 */
[----:B---3--:R-:W-:-:S13]  /*0d90*/  ISETP.NE.AND P1, PT, R16, RZ, PT ;  /* 0x000000ff1000720c */ /* 0x008fda0003f25270 */
[----:B------:R-:W-:Y:S05]  /*0da0*/  @P1 BRA `(.L_x_4) ;  /* 0x00000000001c1947 */ /* 0x000fea0003800000 */
[----:B012---:R-:W2:Y:S02]  /*0db0*/  LDG.E R19, desc[UR6][R2.64] ;  /* 0x0000000602137981 */ /* 0x007ea4000c1e1900 */
[----:B--2---:R-:W-:-:S13]  /*0dc0*/  ISETP.NE.AND P1, PT, R19, 0x7fffffff, PT ;  /* 0x7fffffff1300780c */ /* 0x004fda0003f25270 */
[----:B------:R-:W-:Y:S05]  /*0dd0*/  @!P1 BRA `(.L_x_4) ;  /* 0x0000000000109947 */ /* 0x000fea0003800000 */
[----:B------:R-:W2:Y:S01]  /*0de0*/  LDG.E R16, desc[UR6][R14.64+0xc] ;  /* 0x00000c060e107981 */ /* 0x000ea2000c1e1900 */
[----:B------:R-:W-:-:S05]  /*0df0*/  IMAD.IADD R19, R18, 0x1, R19 ;  /* 0x0000000112137824 */ /* 0x000fca00078e0213 */
[----:B--2---:R-:W-:-:S13]  /*0e00*/  ISETP.GE.AND P1, PT, R19, R16, PT ;  /* 0x000000101300720c */ /* 0x004fda0003f26270 */
[----:B------:R3:W-:Y:S02]  /*0e10*/  @!P1 STG.E desc[UR6][R14.64+0xc], R19 ;  /* 0x00000c130e009986 */ /* 0x0007e4000c101906 */
.L_x_4:
[----:B------:R-:W4:Y:S02]  /*0e20*/  LDG.E R18, desc[UR6][R10.64+0x10] ;  /* 0x000010060a127981 */ /* 0x000f24000c1e1900 */
[----:B----4-:R-:W-:-:S13]  /*0e30*/  ISETP.NE.AND P1, PT, R18, RZ, PT ;  /* 0x000000ff1200720c */ /* 0x010fda0003f25270 */
[----:B------:R-:W-:Y:S05]  /*0e40*/  @!P1 BRA `(.L_x_5) ;  /* 0x0000000000289947 */ /* 0x000fea0003800000 */
[----:B------:R-:W4:Y:S02]  /*0e50*/  LDG.E R16, desc[UR6][R12.64+0x10] ;  /* 0x000010060c107981 */ /* 0x000f24000c1e1900 */
[----:B----4-:R-:W-:-:S13]  /*0e60*/  ISETP.NE.AND P1, PT, R16, RZ, PT ;  /* 0x000000ff1000720c */ /* 0x010fda0003f25270 */
[----:B------:R-:W-:Y:S05]  /*0e70*/  @P1 BRA `(.L_x_5) ;  /* 0x00000000001c1947 */ /* 0x000fea0003800000 */
[----:B0123--:R-:W2:Y:S02]  /*0e80*/  LDG.E R19, desc[UR6][R2.64] ;  /* 0x0000000602137981 */ /* 0x00fea4000c1e1900 */
[----:B--2---:R-:W-:-:S13]  /*0e90*/  ISETP.NE.AND P1, PT, R19, 0x7fffffff, PT ;  /* 0x7fffffff1300780c */ /* 0x004fda0003f25270 */
[----:B------:R-:W-:Y:S05]  /*0ea0*/  @!P1 BRA `(.L_x_5) ;  /* 0x0000000000109947 */ /* 0x000fea0003800000 */
[----:B------:R-:W2:Y:S01]  /*0eb0*/  LDG.E R16, desc[UR6][R14.64+0x10] ;  /* 0x000010060e107981 */ /* 0x000ea2000c1e1900 */
[----:B------:R-:W-:-:S05]  /*0ec0*/  IMAD.IADD R19, R18, 0x1, R19 ;  /* 0x0000000112137824 */ /* 0x000fca00078e0213 */
[----:B--2---:R-:W-:-:S13]  /*0ed0*/  ISETP.GE.AND P1, PT, R19, R16, PT ;  /* 0x000000101300720c */ /* 0x004fda0003f26270 */
[----:B------:R4:W-:Y:S02]  /*0ee0*/  @!P1 STG.E desc[UR6][R14.64+0x10], R19 ;  /* 0x000010130e009986 */ /* 0x0009e4000c101906 */
.L_x_5:
[----:B------:R-:W5:Y:S02]  /*0ef0*/  LDG.E R18, desc[UR6][R10.64+0x14] ;  /* 0x000014060a127981 */ /* 0x000f64000c1e1900 */
[----:B-----5:R-:W-:-:S13]  /*0f00*/  ISETP.NE.AND P1, PT, R18, RZ, PT ;  /* 0x000000ff1200720c */ /* 0x020fda0003f25270 */
[----:B------:R-:W-:Y:S05]  /*0f10*/  @!P1 BRA `(.L_x_6) ;  /* 0x0000000000289947 */ /* 0x000fea0003800000 */
[----:B------:R-:W5:Y:S02]  /*0f20*/  LDG.E R16, desc[UR6][R12.64+0x14] ;  /* 0x000014060c107981 */ /* 0x000f64000c1e1900 */
[----:B-----5:R-:W-:-:S13]  /*0f30*/  ISETP.NE.AND P1, PT, R16, RZ, PT ;  /* 0x000000ff1000720c */ /* 0x020fda0003f25270 */
[----:B------:R-:W-:Y:S05]  /*0f40*/  @P1 BRA `(.L_x_6) ;  /* 0x00000000001c1947 */ /* 0x000fea0003800000 */
[----:B01234-:R-:W2:Y:S02]  /*0f50*/  LDG.E R19, desc[UR6][R2.64] ;  /* 0x0000000602137981 */ /* 0x01fea4000c1e1900 */
[----:B--2---:R-:W-:-:S13]  /*0f60*/  ISETP.NE.AND P1, PT, R19, 0x7fffffff, PT ;  /* 0x7fffffff1300780c */ /* 0x004fda0003f25270 */
[----:B------:R-:W-:Y:S05]  /*0f70*/  @!P1 BRA `(.L_x_6) ;  /* 0x0000000000109947 */ /* 0x000fea0003800000 */
[----:B------:R-:W2:Y:S01]  /*0f80*/  LDG.E R16, desc[UR6][R14.64+0x14] ;  /* 0x000014060e107981 */ /* 0x000ea2000c1e1900 */
[----:B------:R-:W-:-:S05]  /*0f90*/  IMAD.IADD R19, R18, 0x1, R19 ;  /* 0x0000000112137824 */ /* 0x000fca00078e0213 */
[----:B--2---:R-:W-:-:S13]  /*0fa0*/  ISETP.GE.AND P1, PT, R19, R16, PT ;  /* 0x000000101300720c */ /* 0x004fda0003f26270 */
[----:B------:R0:W-:Y:S02]  /*0fb0*/  @!P1 STG.E desc[UR6][R14.64+0x14], R19 ;  /* 0x000014130e009986 */ /* 0x0001e4000c101906 */
.L_x_6:
        /* <DEDUP_REMOVED lines=13> */
.L_x_7:
[----:B------:R-:W5:Y:S02]  /*1090*/  LDG.E R11, desc[UR6][R10.64+0x1c] ;  /* 0x00001c060a0b7981 */ /* 0x000f64000c1e1900 */
[----:B-----5:R-:W-:-:S13]  /*10a0*/  ISETP.NE.AND P1, PT, R11, RZ, PT ;  /* 0x000000ff0b00720c */ /* 0x020fda0003f25270 */
[----:B------:R-:W-:Y:S05]  /*10b0*/  @!P1 BRA `(.L_x_8) ;  /* 0x0000000000289947 */ /* 0x000fea0003800000 */
[----:B------:R-:W5:Y:S02]  /*10c0*/  LDG.E R12, desc[UR6][R12.64+0x1c] ;  /* 0x00001c060c0c7981 */ /* 0x000f64000c1e1900 */
[----:B-----5:R-:W-:-:S13]  /*10d0*/  ISETP.NE.AND P1, PT, R12, RZ, PT ;  /* 0x000000ff0c00720c */ /* 0x020fda0003f25270 */
[----:B------:R-:W-:Y:S05]  /*10e0*/  @P1 BRA `(.L_x_8) ;  /* 0x00000000001c1947 */ /* 0x000fea0003800000 */
[----:B------:R-:W5:Y:S02]  /*10f0*/  LDG.E R12, desc[UR6][R2.64] ;  /* 0x00000006020c7981 */ /* 0x000f64000c1e1900 */
[----:B-----5:R-:W-:-:S13]  /*1100*/  ISETP.NE.AND P1, PT, R12, 0x7fffffff, PT ;  /* 0x7fffffff0c00780c */ /* 0x020fda0003f25270 */
[----:B------:R-:W-:Y:S05]  /*1110*/  @!P1 BRA `(.L_x_8) ;  /* 0x0000000000109947 */ /* 0x000fea0003800000 */
[----:B------:R-:W5:Y:S01]  /*1120*/  LDG.E R10, desc[UR6][R14.64+0x1c] ;  /* 0x00001c060e0a7981 */ /* 0x000f62000c1e1900 */
[----:B------:R-:W-:-:S05]  /*1130*/  IMAD.IADD R11, R11, 0x1, R12 ;  /* 0x000000010b0b7824 */ /* 0x000fca00078e020c */
[----:B-----5:R-:W-:-:S13]  /*1140*/  ISETP.GE.AND P1, PT, R11, R10, PT ;  /* 0x0000000a0b00720c */ /* 0x020fda0003f26270 */
[----:B------:R0:W-:Y:S02]  /*1150*/  @!P1 STG.E desc[UR6][R14.64+0x1c], R11 ;  /* 0x00001c0b0e009986 */ /* 0x0001e4000c101906 */
.L_x_8:
[----:B------:R-:W-:Y:S05]  /*1160*/  @P0 BRA `(.L_x_9) ;  /* 0xfffffff800440947 */ /* 0x000fea000383ffff */
[----:B------:R-:W-:Y:S06]  /*1170*/  BAR.SYNC.DEFER_BLOCKING 0x0 ;  /* 0x0000000000007b1d */ /* 0x000fec0000010000 */
[----:B------:R-:W-:Y:S05]  /*1180*/  BRA.U UP0, `(.L_x_10) ;  /* 0xffffffed00f47547 */ /* 0x000fea000b83ffff */
[----:B------:R-:W-:Y:S05]  /*1190*/  EXIT ;  /* 0x000000000000794d */ /* 0x000fea0003800000 */
.L_x_11:
[----:B------:R-:W-:-:S00]  /*11a0*/  BRA `(.L_x_11) ;  /* 0xfffffffc00fc7947 */ /* 0x000fc0000383ffff */
[----:B------:R-:W-:-:S00]  /*11b0*/  NOP ;  /* 0x0000000000007918 */ /* 0x000fc00000000000 */
        /* <DEDUP_REMOVED lines=12> */
.L_x_12:


//--------------------- .nv.shared.reserved.0     --------------------------
	.section	.nv.shared.reserved.0,"aw",@nobits
	.weak		__nv_reservedSMEM_offset_0_alias
	.size		__nv_reservedSMEM_offset_0_alias, 0, 64
	.other		__nv_reservedSMEM_offset_0_alias,@"STO_CUDA_RESERVED_SHARED STV_DEFAULT"
__nv_reservedSMEM_offset_0_alias:
	.zero		0
	.zero		64


//--------------------- .nv.constant0._Z15dijkstra_kernelPiS_S_i --------------------------
	.section	.nv.constant0._Z15dijkstra_kernelPiS_S_i,"a",@progbits
	.sectionflags	@""
	.align	4
.nv.constant0._Z15dijkstra_kernelPiS_S_i:
	.zero		924


//--------------------- SYMBOLS --------------------------

	.type		.nv.reservedSmem.offset0,@object
	.size		.nv.reservedSmem.offset0,0x4
